	.headerflags	@"EF_CUDA_TEXMODE_UNIFIED EF_CUDA_64BIT_ADDRESS EF_CUDA_ACCELERATORS EF_CUDA_SM90 EF_CUDA_VIRTUAL_SM(EF_CUDA_SM90)"
	.elftype	@"ET_EXEC"


//--------------------- .nv.info                  --------------------------
	.section	.nv.info,"",@"SHT_CUDA_INFO"
	.align	4


	//----- nvinfo : EIATTR_REGCOUNT
	.align		4
        /*0000*/ 	.byte	0x04, 0x2f
        /*0002*/ 	.short	(.L_1 - .L_0)
	.align		4
.L_0:
        /*0004*/ 	.word	index@(triton_poi_fused_convolution_max_pool2d_with_indices_relu_24)
        /*0008*/ 	.word	0x00000010


	//----- nvinfo : EIATTR_MIN_STACK_SIZE
	.align		4
.L_1:
        /*000c*/ 	.byte	0x04, 0x12
        /*000e*/ 	.short	(.L_3 - .L_2)
	.align		4
.L_2:
        /*0010*/ 	.word	index@(triton_poi_fused_convolution_max_pool2d_with_indices_relu_24)
        /*0014*/ 	.word	0x00000000


	//----- nvinfo : EIATTR_FRAME_SIZE
	.align		4
.L_3:
        /*0018*/ 	.byte	0x04, 0x11
        /*001a*/ 	.short	(.L_5 - .L_4)
	.align		4
.L_4:
        /*001c*/ 	.word	index@(triton_poi_fused_convolution_max_pool2d_with_indices_relu_24)
        /*0020*/ 	.word	0x00000000


	//----- nvinfo : EIATTR_MIN_STACK_SIZE
	.align		4
.L_5:
        /*0024*/ 	.byte	0x04, 0x12
        /*0026*/ 	.short	(.L_7 - .L_6)
	.align		4
.L_6:
        /*0028*/ 	.word	index@(triton_poi_fused_convolution_max_pool2d_with_indices_relu_24)
        /*002c*/ 	.word	0x00000000
.L_7:


//--------------------- .nv.info.triton_poi_fused_convolution_max_pool2d_with_indices_relu_24 --------------------------
	.section	.nv.info.triton_poi_fused_convolution_max_pool2d_with_indices_relu_24,"",@"SHT_CUDA_INFO"
	.sectionflags	@""
	.align	4


	//----- nvinfo : EIATTR_CUDA_API_VERSION
	.align		4
        /*0000*/ 	.byte	0x04, 0x37
        /*0002*/ 	.short	(.L_9 - .L_8)
.L_8:
        /*0004*/ 	.word	0x0000007c


	//----- nvinfo : EIATTR_KPARAM_INFO
	.align		4
.L_9:
        /*0008*/ 	.byte	0x04, 0x17
        /*000a*/ 	.short	(.L_11 - .L_10)
.L_10:
        /*000c*/ 	.word	0x00000000
        /*0010*/ 	.short	0x0004
        /*0012*/ 	.short	0x001c
        /*0014*/ 	.byte	0x00, 0xf0, 0x11, 0x00


	//----- nvinfo : EIATTR_KPARAM_INFO
	.align		4
.L_11:
        /*0018*/ 	.byte	0x04, 0x17
        /*001a*/ 	.short	(.L_13 - .L_12)
.L_12:
        /*001c*/ 	.word	0x00000000
        /*0020*/ 	.short	0x0003
        /*0022*/ 	.short	0x0018
        /*0024*/ 	.byte	0x00, 0xf0, 0x11, 0x00


	//----- nvinfo : EIATTR_KPARAM_INFO
	.align		4
.L_13:
        /*0028*/ 	.byte	0x04, 0x17
        /*002a*/ 	.short	(.L_15 - .L_14)
.L_14:
        /*002c*/ 	.word	0x00000000
        /*0030*/ 	.short	0x0002
        /*0032*/ 	.short	0x0010
        /*0034*/ 	.byte	0x00, 0xf4, 0x21, 0x00


	//----- nvinfo : EIATTR_KPARAM_INFO
	.align		4
.L_15:
        /*0038*/ 	.byte	0x04, 0x17
        /*003a*/ 	.short	(.L_17 - .L_16)
.L_16:
        /*003c*/ 	.word	0x00000000
        /*0040*/ 	.short	0x0001
        /*0042*/ 	.short	0x0008
        /*0044*/ 	.byte	0x00, 0xf4, 0x21, 0x00


	//----- nvinfo : EIATTR_KPARAM_INFO
	.align		4
.L_17:
        /*0048*/ 	.byte	0x04, 0x17
        /*004a*/ 	.short	(.L_19 - .L_18)
.L_18:
        /*004c*/ 	.word	0x00000000
        /*0050*/ 	.short	0x0000
        /*0052*/ 	.short	0x0000
        /*0054*/ 	.byte	0x00, 0xf4, 0x21, 0x00


	//----- nvinfo : EIATTR_SPARSE_MMA_MASK
	.align		4
.L_19:
        /*0058*/ 	.byte	0x03, 0x50
        /*005a*/ 	.short	0x0000


	//----- nvinfo : EIATTR_MAXREG_COUNT
	.align		4
        /*005c*/ 	.byte	0x03, 0x1b
        /*005e*/ 	.short	0x00ff


	//----- nvinfo : EIATTR_EXIT_INSTR_OFFSETS
	.align		4
        /*0060*/ 	.byte	0x04, 0x1c
        /*0062*/ 	.short	(.L_21 - .L_20)


	//   ....[0]....
.L_20:
        /*0064*/ 	.word	0x00000300


	//   ....[1]....
        /*0068*/ 	.word	0x00000370


	//----- nvinfo : EIATTR_REQNTID
	.align		4
.L_21:
        /*006c*/ 	.byte	0x04, 0x10
        /*006e*/ 	.short	(.L_23 - .L_22)
.L_22:
        /*0070*/ 	.word	0x00000080
        /*0074*/ 	.word	0x00000001
        /*0078*/ 	.word	0x00000001


	//----- nvinfo : EIATTR_CBANK_PARAM_SIZE
	.align		4
.L_23:
        /*007c*/ 	.byte	0x03, 0x19
        /*007e*/ 	.short	0x0020


	//----- nvinfo : EIATTR_PARAM_CBANK
	.align		4
        /*0080*/ 	.byte	0x04, 0x0a
        /*0082*/ 	.short	(.L_25 - .L_24)
	.align		4
.L_24:
        /*0084*/ 	.word	index@(.nv.constant0.triton_poi_fused_convolution_max_pool2d_with_indices_relu_24)
        /*0088*/ 	.short	0x0210
        /*008a*/ 	.short	0x0020


	//----- nvinfo : EIATTR_SW_WAR
	.align		4
.L_25:
        /*008c*/ 	.byte	0x04, 0x36
        /*008e*/ 	.short	(.L_27 - .L_26)
.L_26:
        /*0090*/ 	.word	0x00000008
.L_27:


//--------------------- .nv.callgraph             --------------------------
	.section	.nv.callgraph,"",@"SHT_CUDA_CALLGRAPH"
	.align	4
	.sectionentsize	8
	.align		4
        /*0000*/ 	.word	0x00000000
	.align		4
        /*0004*/ 	.word	0xffffffff
	.align		4
        /*0008*/ 	.word	0x00000000
	.align		4
        /*000c*/ 	.word	0xfffffffe
	.align		4
        /*0010*/ 	.word	0x00000000
	.align		4
        /*0014*/ 	.word	0xfffffffd
	.align		4
        /*0018*/ 	.word	0x00000000
	.align		4
        /*001c*/ 	.word	0xfffffffc


//--------------------- .text.triton_poi_fused_convolution_max_pool2d_with_indices_relu_24 --------------------------
	.section	.text.triton_poi_fused_convolution_max_pool2d_with_indices_relu_24,"ax",@progbits
	.sectionflags	@"SHF_BARRIERS=1"
	.align	128
        .global         triton_poi_fused_convolution_max_pool2d_with_indices_relu_24
        .type           triton_poi_fused_convolution_max_pool2d_with_indices_relu_24,@function
        .size           triton_poi_fused_convolution_max_pool2d_with_indices_relu_24,(.L_x_1 - triton_poi_fused_convolution_max_pool2d_with_indices_relu_24)
        .other          triton_poi_fused_convolution_max_pool2d_with_indices_relu_24,@"STO_CUDA_ENTRY STV_DEFAULT"
triton_poi_fused_convolution_max_pool2d_with_indices_relu_24:
.text.triton_poi_fused_convolution_max_pool2d_with_indices_relu_24:
[----:B------:R-:W0:Y:S02]  /*0000*/  LDC R1, c[0x0][0x28] ;  /* 0x00000a00ff017b82 */ /* 0x000e240000000800 */
[----:B------:R-:W1:Y:S01]  /*0010*/  S2R R12, SR_TID.X ;  /* 0x00000000000c7919 */ /* 0x000e620000002100 */
[----:B------:R-:W2:Y:S01]  /*0020*/  LDC.64 R6, c[0x0][0x218] ;  /* 0x00008600ff067b82 */ /* 0x000ea20000000a00 */
[----:B------:R-:W-:Y:S01]  /*0030*/  ULDC.64 UR6, c[0x0][0x208] ;  /* 0x0000820000067ab9 */ /* 0x000fe20000000a00 */
[----:B------:R-:W3:Y:S01]  /*0040*/  S2R R4, SR_CTAID.Y ;  /* 0x0000000000047919 */ /* 0x000ee20000002600 */
[----:B------:R-:W4:Y:S01]  /*0050*/  S2R R0, SR_CTAID.X ;  /* 0x0000000000007919 */ /* 0x000f220000002500 */
[----:B-1----:R-:W-:Y:S01]  /*0060*/  IMAD.SHL.U32 R2, R12, 0x2, RZ ;  /* 0x000000020c027824 */ /* 0x002fe200078e00ff */
[----:B---3--:R-:W-:-:S04]  /*0070*/  SHF.R.S32.HI R9, RZ, 0x17, R4 ;  /* 0x00000017ff097819 */ /* 0x008fc80000011404 */
[----:B------:R-:W-:Y:S02]  /*0080*/  LOP3.LUT R5, R2, 0xfe, RZ, 0xc0, !PT ;  /* 0x000000fe02057812 */ /* 0x000fe400078ec0ff */
[----:B------:R-:W-:Y:S01]  /*0090*/  SGXT R9, R9, 0x1 ;  /* 0x000000010909781a */ /* 0x000fe20000000200 */
[----:B------:R-:W1:Y:S01]  /*00a0*/  LDC.64 R2, c[0x0][0x210] ;  /* 0x00008400ff027b82 */ /* 0x000e620000000a00 */
[----:B------:R-:W-:Y:S02]  /*00b0*/  PRMT R8, R5, 0x6540, R4 ;  /* 0x0000654005087816 */ /* 0x000fe40000000004 */
[----:B----4-:R-:W-:Y:S02]  /*00c0*/  ISETP.GE.AND P2, PT, R0, 0x4, PT ;  /* 0x000000040000780c */ /* 0x010fe40003f46270 */
[----:B------:R-:W-:-:S04]  /*00d0*/  LEA.HI R9, R9, R8, RZ, 0x9 ;  /* 0x0000000809097211 */ /* 0x000fc800078f48ff */
[C---:B------:R-:W-:Y:S01]  /*00e0*/  LOP3.LUT R11, R9.reuse, 0xfffffe00, RZ, 0xc0, !PT ;  /* 0xfffffe00090b7812 */ /* 0x040fe200078ec0ff */
[----:B------:R-:W-:-:S04]  /*00f0*/  IMAD.SHL.U32 R9, R9, 0x4, RZ ;  /* 0x0000000409097824 */ /* 0x000fc800078e00ff */
[----:B------:R-:W-:Y:S01]  /*0100*/  IMAD.IADD R11, R8, 0x1, -R11 ;  /* 0x00000001080b7824 */ /* 0x000fe200078e0a0b */
[----:B------:R-:W-:-:S03]  /*0110*/  LOP3.LUT R9, R9, 0xfffff800, RZ, 0xc0, !PT ;  /* 0xfffff80009097812 */ /* 0x000fc600078ec0ff */
[----:B------:R-:W-:Y:S02]  /*0120*/  IMAD R8, R0, 0x200, R11 ;  /* 0x0000020000087824 */ /* 0x000fe400078e020b */
[----:B--2---:R-:W-:-:S04]  /*0130*/  IMAD.WIDE R6, R11, 0x4, R6 ;  /* 0x000000040b067825 */ /* 0x004fc800078e0206 */
[----:B------:R-:W-:Y:S02]  /*0140*/  IMAD.IADD R9, R8, 0x1, R9 ;  /* 0x0000000108097824 */ /* 0x000fe400078e0209 */
[----:B------:R-:W2:Y:S02]  /*0150*/  LDG.E.EL.64 R6, desc[UR6][R6.64] ;  /* 0x0000000606067981 */ /* 0x000ea4000c2e1b00 */
[----:B-1----:R-:W-:Y:S01]  /*0160*/  IMAD.WIDE R2, R9, 0x4, R2 ;  /* 0x0000000409027825 */ /* 0x002fe200078e0202 */
[----:B------:R-:W-:-:S06]  /*0170*/  CS2R R8, SRZ ;  /* 0x0000000000087805 */ /* 0x000fcc000001ff00 */
[----:B------:R-:W2:Y:S01]  /*0180*/  @!P2 LDG.E.EL.64 R8, desc[UR6][R2.64] ;  /* 0x000000060208a981 */ /* 0x000ea2000c2e1b00 */
[----:B------:R-:W1:Y:S01]  /*0190*/  S2UR UR5, SR_CgaCtaId ;  /* 0x00000000000579c3 */ /* 0x000e620000008800 */
[----:B------:R-:W-:Y:S02]  /*01a0*/  UMOV UR4, 0x400 ;  /* 0x0000040000047882 */ /* 0x000fe40000000000 */
[----:B-1----:R-:W-:-:S06]  /*01b0*/  UPRMT UR4, UR5, 0x654, UR4 ;  /* 0x0000065405047896 */ /* 0x002fcc0008000004 */
[----:B------:R-:W-:Y:S02]  /*01c0*/  LEA R11, R5, UR4, 0x3 ;  /* 0x00000004050b7c11 */ /* 0x000fe4000f8e18ff */
[----:B--2---:R-:W-:Y:S01]  /*01d0*/  FSETP.GEU.AND P0, PT, R8, -R6, PT ;  /* 0x800000060800720b */ /* 0x004fe20003f0e000 */
[----:B------:R-:W-:Y:S01]  /*01e0*/  FADD R8, R6, R8 ;  /* 0x0000000806087221 */ /* 0x000fe20000000000 */
[----:B------:R-:W-:Y:S01]  /*01f0*/  FADD R10, R7, R9 ;  /* 0x00000009070a7221 */ /* 0x000fe20000000000 */
[----:B------:R-:W-:-:S03]  /*0200*/  FSETP.GEU.AND P1, PT, R9, -R7, PT ;  /* 0x800000070900720b */ /* 0x000fc60003f2e000 */
[----:B------:R-:W-:Y:S01]  /*0210*/  FSEL R8, R8, RZ, P0 ;  /* 0x000000ff08087208 */ /* 0x000fe20000000000 */
[----:B------:R-:W1:Y:S01]  /*0220*/  LDC.64 R6, c[0x0][0x220] ;  /* 0x00008800ff067b82 */ /* 0x000e620000000a00 */
[----:B------:R-:W-:-:S03]  /*0230*/  FSEL R10, R10, RZ, P1 ;  /* 0x000000ff0a0a7208 */ /* 0x000fc60000800000 */
[----:B------:R-:W-:Y:S04]  /*0240*/  STS [R11], R8 ;  /* 0x000000080b007388 */ /* 0x000fe80000000800 */
[----:B------:R-:W-:Y:S01]  /*0250*/  STS [R11+0x8], R10 ;  /* 0x0000080a0b007388 */ /* 0x000fe20000000800 */
[----:B------:R-:W-:-:S04]  /*0260*/  LOP3.LUT R9, R12, 0x7f, RZ, 0xc0, !PT ;  /* 0x0000007f0c097812 */ /* 0x000fc800078ec0ff */
[C---:B------:R-:W-:Y:S01]  /*0270*/  LEA R12, R9.reuse, UR4, 0x3 ;  /* 0x00000004090c7c11 */ /* 0x040fe2000f8e18ff */
[----:B------:R-:W-:Y:S06]  /*0280*/  BAR.SYNC.DEFER_BLOCKING 0x0 ;  /* 0x0000000000007b1d */ /* 0x000fec0000010000 */
[----:B------:R-:W2:Y:S01]  /*0290*/  LDS R13, [R12] ;  /* 0x000000000c0d7984 */ /* 0x000ea20000000800 */
[----:B------:R-:W-:-:S05]  /*02a0*/  PRMT R3, R9, 0x6540, R4 ;  /* 0x0000654009037816 */ /* 0x000fca0000000004 */
[----:B------:R-:W-:Y:S01]  /*02b0*/  IMAD R3, R3, 0x4, R0 ;  /* 0x0000000403037824 */ /* 0x000fe200078e0200 */
[----:B------:R-:W-:-:S03]  /*02c0*/  LOP3.LUT R5, R9, 0x80, RZ, 0xfc, !PT ;  /* 0x0000008009057812 */ /* 0x000fc600078efcff */
[----:B-1----:R-:W-:Y:S01]  /*02d0*/  IMAD.WIDE R2, R3, 0x4, R6 ;  /* 0x0000000403027825 */ /* 0x002fe200078e0206 */
[----:B------:R-:W-:-:S04]  /*02e0*/  LEA R5, R5, UR4, 0x3 ;  /* 0x0000000405057c11 */ /* 0x000fc8000f8e18ff */
[----:B--2---:R1:W-:Y:S01]  /*02f0*/  @!P2 STG.E desc[UR6][R2.64], R13 ;  /* 0x0000000d0200a986 */ /* 0x0043e2000c101906 */
[----:B------:R-:W-:Y:S05]  /*0300*/  @P2 EXIT ;  /* 0x000000000000294d */ /* 0x000fea0003800000 */
[----:B------:R-:W0:Y:S01]  /*0310*/  LDS R5, [R5] ;  /* 0x0000000005057984 */ /* 0x000e220000000800 */
[----:B------:R-:W-:-:S05]  /*0320*/  IMAD.SHL.U32 R4, R4, 0x100, RZ ;  /* 0x0000010004047824 */ /* 0x000fca00078e00ff */
[----:B------:R-:W-:-:S05]  /*0330*/  LOP3.LUT R9, R4, 0x80, R9, 0xfe, !PT ;  /* 0x0000008004097812 */ /* 0x000fca00078efe09 */
[----:B-1----:R-:W-:-:S04]  /*0340*/  IMAD R3, R9, 0x4, R0 ;  /* 0x0000000409037824 */ /* 0x002fc800078e0200 */
[----:B------:R-:W-:-:S05]  /*0350*/  IMAD.WIDE R2, R3, 0x4, R6 ;  /* 0x0000000403027825 */ /* 0x000fca00078e0206 */
[----:B0-----:R-:W-:Y:S01]  /*0360*/  STG.E desc[UR6][R2.64], R5 ;  /* 0x0000000502007986 */ /* 0x001fe2000c101906 */
[----:B------:R-:W-:Y:S05]  /*0370*/  EXIT ;  /* 0x000000000000794d */ /* 0x000fea0003800000 */
.L_x_0:
[----:B------:R-:W-:-:S00]  /*0380*/  BRA `(.L_x_0) ;  /* 0xfffffffc00fc7947 */ /* 0x000fc0000383ffff */
[----:B------:R-:W-:-:S00]  /*0390*/  NOP ;  /* 0x0000000000007918 */ /* 0x000fc00000000000 */
        /* <DEDUP_REMOVED lines=14> */
.L_x_1:


//--------------------- .nv.shared.triton_poi_fused_convolution_max_pool2d_with_indices_relu_24 --------------------------
	.section	.nv.shared.triton_poi_fused_convolution_max_pool2d_with_indices_relu_24,"aw",@nobits
	.sectionflags	@""
	.align	16
	.zero		1024


//--------------------- .nv.constant0.triton_poi_fused_convolution_max_pool2d_with_indices_relu_24 --------------------------
	.section	.nv.constant0.triton_poi_fused_convolution_max_pool2d_with_indices_relu_24,"a",@progbits
	.sectionflags	@""
	.align	4
.nv.constant0.triton_poi_fused_convolution_max_pool2d_with_indices_relu_24:
	.zero		560
